//
// Generated by NVIDIA NVVM Compiler
//
// Compiler Build ID: CL-36424714
// Cuda compilation tools, release 13.0, V13.0.88
// Based on NVVM 20.0.0
//

.version 9.0
.target sm_100
.address_size 64

	// .globl	_Z8mykernelv
.extern .func  (.param .b32 func_retval0) vprintf
(
	.param .b64 vprintf_param_0,
	.param .b64 vprintf_param_1
)
;
.global .align 1 .b8 $str[22] = {104, 101, 108, 108, 111, 32, 119, 111, 114, 100, 32, 102, 114, 111, 109, 32, 71, 80, 85, 32, 10};

.visible .entry _Z8mykernelv()
{
	.reg .b32 	%r<3>;
	.reg .b64 	%rd<3>;

	mov.u64 	%rd1, $str;
	cvta.global.u64 	%rd2, %rd1;
	{ // callseq 0, 0
	.param .b64 param0;
	st.param.b64 	[param0], %rd2;
	.param .b64 param1;
	st.param.b64 	[param1], 0;
	.param .b32 retval0;
	call.uni (retval0), 
	vprintf, 
	(
	param0, 
	param1
	);
	ld.param.b32 	%r1, [retval0];
	} // callseq 0
	ret;

}


// ===== COMPILED SASS (sm_100) =====

	.target	sm_100

	.elftype	@"ET_EXEC"


//--------------------- .note.nv.tkinfo           --------------------------
	.section	.note.nv.tkinfo,"",@"SHT_NOTE"
	.sectionflags	@"SHF_NOTE_NV_TKINFO"
	.tkinfo
        /*0018*/ 	.word	0x00000002
        /*0030*/ 	.string	""
        /*0030*/ 	.string	"ptxas"
        /*0030*/ 	.string	"Cuda compilation tools, release 13.0, V13.0.88"
        /*0030*/ 	.string	"Build cuda_13.0.r13.0/compiler.36424714_0"
        /*0030*/ 	.string	"-arch sm_100 -m 64 "



//--------------------- .note.nv.cuinfo           --------------------------
	.section	.note.nv.cuinfo,"",@"SHT_NOTE"
	.sectionflags	@"SHF_NOTE_NV_CUINFO"
        /*0018*/ 	.short	0x0002
        /*001a*/ 	.short	0x0064
        /*001c*/ 	.short	0x0082
	.zero		2


//--------------------- .nv.info                  --------------------------
	.section	.nv.info,"",@"SHT_CUDA_INFO"
	.align	4


	//----- nvinfo : EIATTR_REGCOUNT
	.align		4
        /*0000*/ 	.byte	0x04, 0x2f
        /*0002*/ 	.short	(.L_2 - .L_1)
	.align		4
.L_1:
        /*0004*/ 	.word	index@(_Z8mykernelv)
        /*0008*/ 	.word	0x00000018


	//----- nvinfo : EIATTR_FRAME_SIZE
	.align		4
.L_2:
        /*000c*/ 	.byte	0x04, 0x11
        /*000e*/ 	.short	(.L_4 - .L_3)
	.align		4
.L_3:
        /*0010*/ 	.word	index@(_Z8mykernelv)
        /*0014*/ 	.word	0x00000000


	//----- nvinfo : EIATTR_MIN_STACK_SIZE
	.align		4
.L_4:
        /*0018*/ 	.byte	0x04, 0x12
        /*001a*/ 	.short	(.L_6 - .L_5)
	.align		4
.L_5:
        /*001c*/ 	.word	index@(_Z8mykernelv)
        /*0020*/ 	.word	0x00000000
.L_6:


//--------------------- .nv.compat                --------------------------
	.section	.nv.compat,"",@"SHT_CUDA_COMPAT_INFO"
	.align	4
        /*0000*/ 	.byte	0x02, 0x09, 0x00, 0x00, 0x02, 0x02, 0x01, 0x00, 0x02, 0x05, 0x05, 0x00, 0x03, 0x07, 0x01, 0x01
        /*0010*/ 	.byte	0x02, 0x03, 0x00, 0x00, 0x02, 0x06, 0x01, 0x00, 0x04, 0x0b, 0x08, 0x00, 0x09, 0x00, 0x00, 0x00
        /*0020*/ 	.byte	0x00, 0x00, 0x00, 0x00


//--------------------- .nv.info._Z8mykernelv     --------------------------
	.section	.nv.info._Z8mykernelv,"",@"SHT_CUDA_INFO"
	.sectionflags	@""
	.align	4


	//----- nvinfo : EIATTR_CUDA_API_VERSION
	.align		4
        /*0000*/ 	.byte	0x04, 0x37
        /*0002*/ 	.short	(.L_8 - .L_7)
.L_7:
        /*0004*/ 	.word	0x00000082


	//----- nvinfo : EIATTR_SPARSE_MMA_MASK
	.align		4
.L_8:
        /*0008*/ 	.byte	0x03, 0x50
        /*000a*/ 	.short	0x0000


	//----- nvinfo : EIATTR_MAXREG_COUNT
	.align		4
        /*000c*/ 	.byte	0x03, 0x1b
        /*000e*/ 	.short	0x00ff


	//----- nvinfo : EIATTR_EXTERNS
	.align		4
        /*0010*/ 	.byte	0x04, 0x0f
        /*0012*/ 	.short	(.L_10 - .L_9)


	//   ....[0]....
	.align		4
.L_9:
        /*0014*/ 	.word	index@(vprintf)


	//----- nvinfo : EIATTR_MERCURY_ISA_VERSION
	.align		4
.L_10:
        /*0018*/ 	.byte	0x03, 0x5f
        /*001a*/ 	.short	0x0101


	//----- nvinfo : EIATTR_VRC_CTA_INIT_COUNT
	.align		4
        /*001c*/ 	.byte	0x02, 0x4a
	.zero		1
	.zero		1


	//----- nvinfo : EIATTR_SYSCALL_OFFSETS
	.align		4
        /*0020*/ 	.byte	0x04, 0x46
        /*0022*/ 	.short	(.L_12 - .L_11)


	//   ....[0]....
.L_11:
        /*0024*/ 	.word	0x00000080


	//----- nvinfo : EIATTR_EXIT_INSTR_OFFSETS
	.align		4
.L_12:
        /*0028*/ 	.byte	0x04, 0x1c
        /*002a*/ 	.short	(.L_14 - .L_13)


	//   ....[0]....
.L_13:
        /*002c*/ 	.word	0x00000090


	//----- nvinfo : EIATTR_SW_WAR
	.align		4
.L_14:
        /*0030*/ 	.byte	0x04, 0x36
        /*0032*/ 	.short	(.L_16 - .L_15)
.L_15:
        /*0034*/ 	.word	0x00000008
.L_16:


//--------------------- .nv.callgraph             --------------------------
	.section	.nv.callgraph,"",@"SHT_CUDA_CALLGRAPH"
	.align	4
	.sectionentsize	8
	.align		4
        /*0000*/ 	.word	0x00000000
	.align		4
        /*0004*/ 	.word	0xffffffff
	.align		4
        /*0008*/ 	.word	index@(_Z8mykernelv)
	.align		4
        /*000c*/ 	.word	index@(vprintf)
	.align		4
        /*0010*/ 	.word	0x00000000
	.align		4
        /*0014*/ 	.word	0xfffffffe
	.align		4
        /*0018*/ 	.word	0x00000000
	.align		4
        /*001c*/ 	.word	0xfffffffd
	.align		4
        /*0020*/ 	.word	0x00000000
	.align		4
        /*0024*/ 	.word	0xfffffffc


//--------------------- .nv.constant4             --------------------------
	.section	.nv.constant4,"a",@progbits
	.align	8
	.align		8
.nv.constant4:
        /*0000*/ 	.dword	vprintf
	.align		8
        /*0008*/ 	.dword	$str


//--------------------- .text._Z8mykernelv        --------------------------
	.section	.text._Z8mykernelv,"ax",@progbits
	.align	128
        .global         _Z8mykernelv
        .type           _Z8mykernelv,@function
        .size           _Z8mykernelv,(.L_x_2 - _Z8mykernelv)
        .other          _Z8mykernelv,@"STO_CUDA_ENTRY STV_DEFAULT"
_Z8mykernelv:
.text._Z8mykernelv:
[----:B------:R-:W0:Y:S01]  /*0000*/  LDC R1, c[0x0][0x37c] ;  /* 0x0000df00ff017b82 */ /* 0x000e220000000800 */
[----:B------:R-:W-:Y:S01]  /*0010*/  MOV R0, 0x0 ;  /* 0x0000000000007802 */ /* 0x000fe20000000f00 */
[----:B------:R-:W1:Y:S01]  /*0020*/  LDCU.64 UR4, c[0x4][0x8] ;  /* 0x01000100ff0477ac */ /* 0x000e620008000a00 */
[----:B------:R-:W-:-:S05]  /*0030*/  CS2R R6, SRZ ;  /* 0x0000000000067805 */ /* 0x000fca000001ff00 */
[----:B------:R2:W3:Y:S01]  /*0040*/  LDC.64 R2, c[0x4][R0] ;  /* 0x0100000000027b82 */ /* 0x0004e20000000a00 */
[----:B-1----:R-:W-:Y:S02]  /*0050*/  IMAD.U32 R4, RZ, RZ, UR4 ;  /* 0x00000004ff047e24 */ /* 0x002fe4000f8e00ff */
[----:B--2---:R-:W-:-:S07]  /*0060*/  IMAD.U32 R5, RZ, RZ, UR5 ;  /* 0x00000005ff057e24 */ /* 0x004fce000f8e00ff */
[----:B------:R-:W-:-:S07]  /*0070*/  LEPC R20, `(.L_x_0) ;  /* 0x000000001014794e */ /* 0x000fce0000000000 */
[----:B0--3--:R-:W-:Y:S05]  /*0080*/  CALL.ABS.NOINC R2 ;  /* 0x0000000002007343 */ /* 0x009fea0003c00000 */
.L_x_0:
[----:B------:R-:W-:Y:S05]  /*0090*/  EXIT ;  /* 0x000000000000794d */ /* 0x000fea0003800000 */
.L_x_1:
[----:B------:R-:W-:-:S00]  /*00a0*/  BRA `(.L_x_1) ;  /* 0xfffffffc00fc7947 */ /* 0x000fc0000383ffff */
[----:B------:R-:W-:-:S00]  /*00b0*/  NOP ;  /* 0x0000000000007918 */ /* 0x000fc00000000000 */
        /* <DEDUP_REMOVED lines=12> */
.L_x_2:


//--------------------- .nv.global.init           --------------------------
	.section	.nv.global.init,"aw",@progbits
.nv.global.init:
	.type		$str,@object
	.size		$str,(.L_0 - $str)
$str:
        /*0000*/ 	.byte	0x68, 0x65, 0x6c, 0x6c, 0x6f, 0x20, 0x77, 0x6f, 0x72, 0x64, 0x20, 0x66, 0x72, 0x6f, 0x6d, 0x20
        /*0010*/ 	.byte	0x47, 0x50, 0x55, 0x20, 0x0a, 0x00
.L_0:


//--------------------- .nv.shared.reserved.0     --------------------------
	.section	.nv.shared.reserved.0,"aw",@nobits
	.weak		__nv_reservedSMEM_offset_0_alias
	.size		__nv_reservedSMEM_offset_0_alias, 0, 64
	.other		__nv_reservedSMEM_offset_0_alias,@"STO_CUDA_RESERVED_SHARED STV_DEFAULT"
__nv_reservedSMEM_offset_0_alias:
	.zero		0
	.zero		64


//--------------------- .nv.constant0._Z8mykernelv --------------------------
	.section	.nv.constant0._Z8mykernelv,"a",@progbits
	.sectionflags	@""
	.align	4
.nv.constant0._Z8mykernelv:
	.zero		896


//--------------------- SYMBOLS --------------------------

	.type		.nv.reservedSmem.offset0,@object
	.size		.nv.reservedSmem.offset0,0x4
	.type		vprintf,@function
